//
// Generated by NVIDIA NVVM Compiler
//
// Compiler Build ID: CL-36424714
// Cuda compilation tools, release 13.0, V13.0.88
// Based on NVVM 20.0.0
//

.version 9.0
.target sm_100
.address_size 64

	// .globl	_Z14vec_add_kernelPfS_S_y

.visible .entry _Z14vec_add_kernelPfS_S_y(
	.param .u64 .ptr .align 1 _Z14vec_add_kernelPfS_S_y_param_0,
	.param .u64 .ptr .align 1 _Z14vec_add_kernelPfS_S_y_param_1,
	.param .u64 .ptr .align 1 _Z14vec_add_kernelPfS_S_y_param_2,
	.param .u64 _Z14vec_add_kernelPfS_S_y_param_3
)
{
	.reg .pred 	%p<2>;
	.reg .b32 	%r<5>;
	.reg .b32 	%f<4>;
	.reg .b64 	%rd<13>;

	ld.param.u64 	%rd2, [_Z14vec_add_kernelPfS_S_y_param_0];
	ld.param.u64 	%rd3, [_Z14vec_add_kernelPfS_S_y_param_1];
	ld.param.u64 	%rd4, [_Z14vec_add_kernelPfS_S_y_param_2];
	ld.param.u64 	%rd5, [_Z14vec_add_kernelPfS_S_y_param_3];
	mov.u32 	%r1, %ctaid.x;
	mov.u32 	%r2, %ntid.x;
	mov.u32 	%r3, %tid.x;
	mad.lo.s32 	%r4, %r1, %r2, %r3;
	cvt.u64.u32 	%rd1, %r4;
	setp.le.u64 	%p1, %rd5, %rd1;
	@%p1 bra 	$L__BB0_2;
	cvta.to.global.u64 	%rd6, %rd2;
	cvta.to.global.u64 	%rd7, %rd3;
	cvta.to.global.u64 	%rd8, %rd4;
	shl.b64 	%rd9, %rd1, 2;
	add.s64 	%rd10, %rd6, %rd9;
	ld.global.f32 	%f1, [%rd10];
	add.s64 	%rd11, %rd7, %rd9;
	ld.global.f32 	%f2, [%rd11];
	add.f32 	%f3, %f1, %f2;
	add.s64 	%rd12, %rd8, %rd9;
	st.global.f32 	[%rd12], %f3;
$L__BB0_2:
	ret;

}


// ===== COMPILED SASS (sm_100) =====

	.target	sm_100

	.elftype	@"ET_EXEC"


//--------------------- .note.nv.tkinfo           --------------------------
	.section	.note.nv.tkinfo,"",@"SHT_NOTE"
	.sectionflags	@"SHF_NOTE_NV_TKINFO"
	.tkinfo
        /*0018*/ 	.word	0x00000002
        /*0030*/ 	.string	""
        /*0030*/ 	.string	"ptxas"
        /*0030*/ 	.string	"Cuda compilation tools, release 13.0, V13.0.88"
        /*0030*/ 	.string	"Build cuda_13.0.r13.0/compiler.36424714_0"
        /*0030*/ 	.string	"-arch sm_100 -m 64 "



//--------------------- .note.nv.cuinfo           --------------------------
	.section	.note.nv.cuinfo,"",@"SHT_NOTE"
	.sectionflags	@"SHF_NOTE_NV_CUINFO"
        /*0018*/ 	.short	0x0002
        /*001a*/ 	.short	0x0064
        /*001c*/ 	.short	0x0082
	.zero		2


//--------------------- .nv.info                  --------------------------
	.section	.nv.info,"",@"SHT_CUDA_INFO"
	.align	4


	//----- nvinfo : EIATTR_REGCOUNT
	.align		4
        /*0000*/ 	.byte	0x04, 0x2f
        /*0002*/ 	.short	(.L_1 - .L_0)
	.align		4
.L_0:
        /*0004*/ 	.word	index@(_Z14vec_add_kernelPfS_S_y)
        /*0008*/ 	.word	0x0000000c


	//----- nvinfo : EIATTR_FRAME_SIZE
	.align		4
.L_1:
        /*000c*/ 	.byte	0x04, 0x11
        /*000e*/ 	.short	(.L_3 - .L_2)
	.align		4
.L_2:
        /*0010*/ 	.word	index@(_Z14vec_add_kernelPfS_S_y)
        /*0014*/ 	.word	0x00000000


	//----- nvinfo : EIATTR_MIN_STACK_SIZE
	.align		4
.L_3:
        /*0018*/ 	.byte	0x04, 0x12
        /*001a*/ 	.short	(.L_5 - .L_4)
	.align		4
.L_4:
        /*001c*/ 	.word	index@(_Z14vec_add_kernelPfS_S_y)
        /*0020*/ 	.word	0x00000000
.L_5:


//--------------------- .nv.compat                --------------------------
	.section	.nv.compat,"",@"SHT_CUDA_COMPAT_INFO"
	.align	4
        /*0000*/ 	.byte	0x02, 0x09, 0x00, 0x00, 0x02, 0x02, 0x01, 0x00, 0x02, 0x05, 0x05, 0x00, 0x03, 0x07, 0x01, 0x01
        /*0010*/ 	.byte	0x02, 0x03, 0x00, 0x00, 0x02, 0x06, 0x01, 0x00, 0x04, 0x0b, 0x08, 0x00, 0x09, 0x00, 0x00, 0x00
        /*0020*/ 	.byte	0x00, 0x00, 0x00, 0x00


//--------------------- .nv.info._Z14vec_add_kernelPfS_S_y --------------------------
	.section	.nv.info._Z14vec_add_kernelPfS_S_y,"",@"SHT_CUDA_INFO"
	.sectionflags	@""
	.align	4


	//----- nvinfo : EIATTR_CUDA_API_VERSION
	.align		4
        /*0000*/ 	.byte	0x04, 0x37
        /*0002*/ 	.short	(.L_7 - .L_6)
.L_6:
        /*0004*/ 	.word	0x00000082


	//----- nvinfo : EIATTR_KPARAM_INFO
	.align		4
.L_7:
        /*0008*/ 	.byte	0x04, 0x17
        /*000a*/ 	.short	(.L_9 - .L_8)
.L_8:
        /*000c*/ 	.word	0x00000000
        /*0010*/ 	.short	0x0003
        /*0012*/ 	.short	0x0018
        /*0014*/ 	.byte	0x00, 0xf0, 0x21, 0x00


	//----- nvinfo : EIATTR_KPARAM_INFO
	.align		4
.L_9:
        /*0018*/ 	.byte	0x04, 0x17
        /*001a*/ 	.short	(.L_11 - .L_10)
.L_10:
        /*001c*/ 	.word	0x00000000
        /*0020*/ 	.short	0x0002
        /*0022*/ 	.short	0x0010
        /*0024*/ 	.byte	0x00, 0xf5, 0x21, 0x00


	//----- nvinfo : EIATTR_KPARAM_INFO
	.align		4
.L_11:
        /*0028*/ 	.byte	0x04, 0x17
        /*002a*/ 	.short	(.L_13 - .L_12)
.L_12:
        /*002c*/ 	.word	0x00000000
        /*0030*/ 	.short	0x0001
        /*0032*/ 	.short	0x0008
        /*0034*/ 	.byte	0x00, 0xf5, 0x21, 0x00


	//----- nvinfo : EIATTR_KPARAM_INFO
	.align		4
.L_13:
        /*0038*/ 	.byte	0x04, 0x17
        /*003a*/ 	.short	(.L_15 - .L_14)
.L_14:
        /*003c*/ 	.word	0x00000000
        /*0040*/ 	.short	0x0000
        /*0042*/ 	.short	0x0000
        /*0044*/ 	.byte	0x00, 0xf5, 0x21, 0x00


	//----- nvinfo : EIATTR_SPARSE_MMA_MASK
	.align		4
.L_15:
        /*0048*/ 	.byte	0x03, 0x50
        /*004a*/ 	.short	0x0000


	//----- nvinfo : EIATTR_MAXREG_COUNT
	.align		4
        /*004c*/ 	.byte	0x03, 0x1b
        /*004e*/ 	.short	0x00ff


	//----- nvinfo : EIATTR_MERCURY_ISA_VERSION
	.align		4
        /*0050*/ 	.byte	0x03, 0x5f
        /*0052*/ 	.short	0x0101


	//----- nvinfo : EIATTR_VRC_CTA_INIT_COUNT
	.align		4
        /*0054*/ 	.byte	0x02, 0x4a
	.zero		1
	.zero		1


	//----- nvinfo : EIATTR_EXIT_INSTR_OFFSETS
	.align		4
        /*0058*/ 	.byte	0x04, 0x1c
        /*005a*/ 	.short	(.L_17 - .L_16)


	//   ....[0]....
.L_16:
        /*005c*/ 	.word	0x00000080


	//   ....[1]....
        /*0060*/ 	.word	0x00000180


	//----- nvinfo : EIATTR_CBANK_PARAM_SIZE
	.align		4
.L_17:
        /*0064*/ 	.byte	0x03, 0x19
        /*0066*/ 	.short	0x0020


	//----- nvinfo : EIATTR_PARAM_CBANK
	.align		4
        /*0068*/ 	.byte	0x04, 0x0a
        /*006a*/ 	.short	(.L_19 - .L_18)
	.align		4
.L_18:
        /*006c*/ 	.word	index@(.nv.constant0._Z14vec_add_kernelPfS_S_y)
        /*0070*/ 	.short	0x0380
        /*0072*/ 	.short	0x0020


	//----- nvinfo : EIATTR_SW_WAR
	.align		4
.L_19:
        /*0074*/ 	.byte	0x04, 0x36
        /*0076*/ 	.short	(.L_21 - .L_20)
.L_20:
        /*0078*/ 	.word	0x00000008
.L_21:


//--------------------- .nv.callgraph             --------------------------
	.section	.nv.callgraph,"",@"SHT_CUDA_CALLGRAPH"
	.align	4
	.sectionentsize	8
	.align		4
        /*0000*/ 	.word	0x00000000
	.align		4
        /*0004*/ 	.word	0xffffffff
	.align		4
        /*0008*/ 	.word	0x00000000
	.align		4
        /*000c*/ 	.word	0xfffffffe
	.align		4
        /*0010*/ 	.word	0x00000000
	.align		4
        /*0014*/ 	.word	0xfffffffd
	.align		4
        /*0018*/ 	.word	0x00000000
	.align		4
        /*001c*/ 	.word	0xfffffffc


//--------------------- .text._Z14vec_add_kernelPfS_S_y --------------------------
	.section	.text._Z14vec_add_kernelPfS_S_y,"ax",@progbits
	.align	128
        .global         _Z14vec_add_kernelPfS_S_y
        .type           _Z14vec_add_kernelPfS_S_y,@function
        .size           _Z14vec_add_kernelPfS_S_y,(.L_x_1 - _Z14vec_add_kernelPfS_S_y)
        .other          _Z14vec_add_kernelPfS_S_y,@"STO_CUDA_ENTRY STV_DEFAULT"
_Z14vec_add_kernelPfS_S_y:
.text._Z14vec_add_kernelPfS_S_y:
[----:B------:R-:W-:Y:S01]  /*0000*/  LDC R1, c[0x0][0x37c] ;  /* 0x0000df00ff017b82 */ /* 0x000fe20000000800 */
[----:B------:R-:W0:Y:S07]  /*0010*/  S2R R3, SR_TID.X ;  /* 0x0000000000037919 */ /* 0x000e2e0000002100 */
[----:B------:R-:W0:Y:S01]  /*0020*/  S2UR UR4, SR_CTAID.X ;  /* 0x00000000000479c3 */ /* 0x000e220000002500 */
[----:B------:R-:W1:Y:S07]  /*0030*/  LDCU.64 UR6, c[0x0][0x398] ;  /* 0x00007300ff0677ac */ /* 0x000e6e0008000a00 */
[----:B------:R-:W0:Y:S02]  /*0040*/  LDC R0, c[0x0][0x360] ;  /* 0x0000d800ff007b82 */ /* 0x000e240000000800 */
[----:B0-----:R-:W-:-:S05]  /*0050*/  IMAD R0, R0, UR4, R3 ;  /* 0x0000000400007c24 */ /* 0x001fca000f8e0203 */
[----:B-1----:R-:W-:-:S04]  /*0060*/  ISETP.GE.U32.AND P0, PT, R0, UR6, PT ;  /* 0x0000000600007c0c */ /* 0x002fc8000bf06070 */
[----:B------:R-:W-:-:S13]  /*0070*/  ISETP.GE.U32.AND.EX P0, PT, RZ, UR7, PT, P0 ;  /* 0x00000007ff007c0c */ /* 0x000fda000bf06100 */
[----:B------:R-:W-:Y:S05]  /*0080*/  @P0 EXIT ;  /* 0x000000000000094d */ /* 0x000fea0003800000 */
[----:B------:R-:W0:Y:S01]  /*0090*/  LDCU.128 UR8, c[0x0][0x380] ;  /* 0x00007000ff0877ac */ /* 0x000e220008000c00 */
[----:B------:R-:W-:Y:S01]  /*00a0*/  IMAD.SHL.U32 R6, R0, 0x4, RZ ;  /* 0x0000000400067824 */ /* 0x000fe200078e00ff */
[----:B------:R-:W-:Y:S01]  /*00b0*/  SHF.R.U32.HI R0, RZ, 0x1e, R0 ;  /* 0x0000001eff007819 */ /* 0x000fe20000011600 */
[----:B------:R-:W1:Y:S01]  /*00c0*/  LDCU.64 UR4, c[0x0][0x358] ;  /* 0x00006b00ff0477ac */ /* 0x000e620008000a00 */
[----:B------:R-:W2:Y:S02]  /*00d0*/  LDCU.64 UR6, c[0x0][0x390] ;  /* 0x00007200ff0677ac */ /* 0x000ea40008000a00 */
[C---:B0-----:R-:W-:Y:S02]  /*00e0*/  IADD3 R4, P1, PT, R6.reuse, UR10, RZ ;  /* 0x0000000a06047c10 */ /* 0x041fe4000ff3e0ff */
[----:B------:R-:W-:Y:S02]  /*00f0*/  IADD3 R2, P0, PT, R6, UR8, RZ ;  /* 0x0000000806027c10 */ /* 0x000fe4000ff1e0ff */
[----:B------:R-:W-:-:S02]  /*0100*/  IADD3.X R5, PT, PT, R0, UR11, RZ, P1, !PT ;  /* 0x0000000b00057c10 */ /* 0x000fc40008ffe4ff */
[----:B------:R-:W-:-:S04]  /*0110*/  IADD3.X R3, PT, PT, R0, UR9, RZ, P0, !PT ;  /* 0x0000000900037c10 */ /* 0x000fc800087fe4ff */
[----:B-1----:R-:W3:Y:S04]  /*0120*/  LDG.E R5, desc[UR4][R4.64] ;  /* 0x0000000404057981 */ /* 0x002ee8000c1e1900 */
[----:B------:R-:W3:Y:S01]  /*0130*/  LDG.E R2, desc[UR4][R2.64] ;  /* 0x0000000402027981 */ /* 0x000ee2000c1e1900 */
[----:B--2---:R-:W-:-:S04]  /*0140*/  IADD3 R6, P0, PT, R6, UR6, RZ ;  /* 0x0000000606067c10 */ /* 0x004fc8000ff1e0ff */
[----:B------:R-:W-:Y:S01]  /*0150*/  IADD3.X R7, PT, PT, R0, UR7, RZ, P0, !PT ;  /* 0x0000000700077c10 */ /* 0x000fe200087fe4ff */
[----:B---3--:R-:W-:-:S05]  /*0160*/  FADD R9, R2, R5 ;  /* 0x0000000502097221 */ /* 0x008fca0000000000 */
[----:B------:R-:W-:Y:S01]  /*0170*/  STG.E desc[UR4][R6.64], R9 ;  /* 0x0000000906007986 */ /* 0x000fe2000c101904 */
[----:B------:R-:W-:Y:S05]  /*0180*/  EXIT ;  /* 0x000000000000794d */ /* 0x000fea0003800000 */
.L_x_0:
[----:B------:R-:W-:-:S00]  /*0190*/  BRA `(.L_x_0) ;  /* 0xfffffffc00fc7947 */ /* 0x000fc0000383ffff */
[----:B------:R-:W-:-:S00]  /*01a0*/  NOP ;  /* 0x0000000000007918 */ /* 0x000fc00000000000 */
        /* <DEDUP_REMOVED lines=13> */
.L_x_1:


//--------------------- .nv.shared.reserved.0     --------------------------
	.section	.nv.shared.reserved.0,"aw",@nobits
	.weak		__nv_reservedSMEM_offset_0_alias
	.size		__nv_reservedSMEM_offset_0_alias, 0, 64
	.other		__nv_reservedSMEM_offset_0_alias,@"STO_CUDA_RESERVED_SHARED STV_DEFAULT"
__nv_reservedSMEM_offset_0_alias:
	.zero		0
	.zero		64


//--------------------- .nv.constant0._Z14vec_add_kernelPfS_S_y --------------------------
	.section	.nv.constant0._Z14vec_add_kernelPfS_S_y,"a",@progbits
	.sectionflags	@""
	.align	4
.nv.constant0._Z14vec_add_kernelPfS_S_y:
	.zero		928


//--------------------- SYMBOLS --------------------------

	.type		.nv.reservedSmem.offset0,@object
	.size		.nv.reservedSmem.offset0,0x4
